//
// Generated by NVIDIA NVVM Compiler
//
// Compiler Build ID: CL-36424714
// Cuda compilation tools, release 13.0, V13.0.88
// Based on NVVM 20.0.0
//

.version 9.0
.target sm_100
.address_size 64

	// .globl	_Z6KernelPK4NodePKiPcS4_PKcPii

.visible .entry _Z6KernelPK4NodePKiPcS4_PKcPii(
	.param .u64 .ptr .align 1 _Z6KernelPK4NodePKiPcS4_PKcPii_param_0,
	.param .u64 .ptr .align 1 _Z6KernelPK4NodePKiPcS4_PKcPii_param_1,
	.param .u64 .ptr .align 1 _Z6KernelPK4NodePKiPcS4_PKcPii_param_2,
	.param .u64 .ptr .align 1 _Z6KernelPK4NodePKiPcS4_PKcPii_param_3,
	.param .u64 .ptr .align 1 _Z6KernelPK4NodePKiPcS4_PKcPii_param_4,
	.param .u64 .ptr .align 1 _Z6KernelPK4NodePKiPcS4_PKcPii_param_5,
	.param .u32 _Z6KernelPK4NodePKiPcS4_PKcPii_param_6
)
{
	.reg .pred 	%p<13>;
	.reg .b16 	%rs<18>;
	.reg .b32 	%r<41>;
	.reg .b64 	%rd<54>;

	ld.param.u64 	%rd9, [_Z6KernelPK4NodePKiPcS4_PKcPii_param_0];
	ld.param.u64 	%rd11, [_Z6KernelPK4NodePKiPcS4_PKcPii_param_1];
	ld.param.u64 	%rd10, [_Z6KernelPK4NodePKiPcS4_PKcPii_param_2];
	ld.param.u64 	%rd12, [_Z6KernelPK4NodePKiPcS4_PKcPii_param_3];
	ld.param.u64 	%rd13, [_Z6KernelPK4NodePKiPcS4_PKcPii_param_4];
	ld.param.u64 	%rd14, [_Z6KernelPK4NodePKiPcS4_PKcPii_param_5];
	ld.param.u32 	%r19, [_Z6KernelPK4NodePKiPcS4_PKcPii_param_6];
	cvta.to.global.u64 	%rd1, %rd12;
	cvta.to.global.u64 	%rd2, %rd14;
	cvta.to.global.u64 	%rd3, %rd13;
	cvta.to.global.u64 	%rd4, %rd11;
	mov.u32 	%r20, %ctaid.x;
	mov.u32 	%r21, %ntid.x;
	mov.u32 	%r22, %tid.x;
	mad.lo.s32 	%r1, %r20, %r21, %r22;
	setp.ge.s32 	%p1, %r1, %r19;
	@%p1 bra 	$L__BB0_19;
	cvta.to.global.u64 	%rd15, %rd10;
	cvt.s64.s32 	%rd16, %r1;
	add.s64 	%rd5, %rd15, %rd16;
	ld.global.u8 	%rs1, [%rd5];
	setp.eq.s16 	%p2, %rs1, 0;
	@%p2 bra 	$L__BB0_19;
	mov.b16 	%rs2, 0;
	st.global.u8 	[%rd5], %rs2;
	cvta.to.global.u64 	%rd17, %rd9;
	mul.wide.s32 	%rd18, %r1, 8;
	add.s64 	%rd19, %rd17, %rd18;
	ld.global.nc.u32 	%r23, [%rd19+4];
	ld.global.nc.u32 	%r2, [%rd19];
	add.s32 	%r3, %r2, %r23;
	setp.lt.s32 	%p3, %r23, 1;
	@%p3 bra 	$L__BB0_19;
	mul.wide.s32 	%rd20, %r1, 4;
	add.s64 	%rd6, %rd2, %rd20;
	add.s32 	%r24, %r2, 1;
	max.s32 	%r4, %r3, %r24;
	sub.s32 	%r25, %r4, %r2;
	and.b32  	%r5, %r25, 3;
	setp.eq.s32 	%p4, %r5, 0;
	mov.u32 	%r39, %r2;
	@%p4 bra 	$L__BB0_8;
	neg.s32 	%r37, %r5;
	mov.u32 	%r39, %r2;
$L__BB0_5:
	.pragma "nounroll";
	mul.wide.s32 	%rd21, %r39, 4;
	add.s64 	%rd22, %rd4, %rd21;
	ld.global.nc.u32 	%r9, [%rd22];
	cvt.s64.s32 	%rd23, %r9;
	add.s64 	%rd24, %rd3, %rd23;
	ld.global.nc.u8 	%rs3, [%rd24];
	cvt.u16.u8 	%rs4, %rs3;
	setp.ne.s16 	%p5, %rs4, 0;
	@%p5 bra 	$L__BB0_7;
	ld.global.u32 	%r26, [%rd6];
	add.s32 	%r27, %r26, 1;
	mul.wide.s32 	%rd26, %r9, 4;
	add.s64 	%rd27, %rd2, %rd26;
	st.global.u32 	[%rd27], %r27;
	add.s64 	%rd28, %rd1, %rd23;
	mov.b16 	%rs5, 1;
	st.global.u8 	[%rd28], %rs5;
$L__BB0_7:
	add.s32 	%r39, %r39, 1;
	add.s32 	%r37, %r37, 1;
	setp.ne.s32 	%p6, %r37, 0;
	@%p6 bra 	$L__BB0_5;
$L__BB0_8:
	sub.s32 	%r28, %r2, %r4;
	setp.gt.u32 	%p7, %r28, -4;
	@%p7 bra 	$L__BB0_19;
	add.s64 	%rd7, %rd4, 8;
$L__BB0_10:
	mul.wide.s32 	%rd29, %r39, 4;
	add.s64 	%rd8, %rd7, %rd29;
	ld.global.nc.u32 	%r14, [%rd8+-8];
	cvt.s64.s32 	%rd30, %r14;
	add.s64 	%rd31, %rd3, %rd30;
	ld.global.nc.u8 	%rs6, [%rd31];
	cvt.u16.u8 	%rs7, %rs6;
	setp.ne.s16 	%p8, %rs7, 0;
	@%p8 bra 	$L__BB0_12;
	ld.global.u32 	%r29, [%rd6];
	add.s32 	%r30, %r29, 1;
	mul.wide.s32 	%rd33, %r14, 4;
	add.s64 	%rd34, %rd2, %rd33;
	st.global.u32 	[%rd34], %r30;
	add.s64 	%rd35, %rd1, %rd30;
	mov.b16 	%rs8, 1;
	st.global.u8 	[%rd35], %rs8;
$L__BB0_12:
	ld.global.nc.u32 	%r15, [%rd8+-4];
	cvt.s64.s32 	%rd36, %r15;
	add.s64 	%rd37, %rd3, %rd36;
	ld.global.nc.u8 	%rs9, [%rd37];
	cvt.u16.u8 	%rs10, %rs9;
	setp.ne.s16 	%p9, %rs10, 0;
	@%p9 bra 	$L__BB0_14;
	ld.global.u32 	%r31, [%rd6];
	add.s32 	%r32, %r31, 1;
	mul.wide.s32 	%rd39, %r15, 4;
	add.s64 	%rd40, %rd2, %rd39;
	st.global.u32 	[%rd40], %r32;
	add.s64 	%rd41, %rd1, %rd36;
	mov.b16 	%rs11, 1;
	st.global.u8 	[%rd41], %rs11;
$L__BB0_14:
	ld.global.nc.u32 	%r16, [%rd8];
	cvt.s64.s32 	%rd42, %r16;
	add.s64 	%rd43, %rd3, %rd42;
	ld.global.nc.u8 	%rs12, [%rd43];
	cvt.u16.u8 	%rs13, %rs12;
	setp.ne.s16 	%p10, %rs13, 0;
	@%p10 bra 	$L__BB0_16;
	ld.global.u32 	%r33, [%rd6];
	add.s32 	%r34, %r33, 1;
	mul.wide.s32 	%rd45, %r16, 4;
	add.s64 	%rd46, %rd2, %rd45;
	st.global.u32 	[%rd46], %r34;
	add.s64 	%rd47, %rd1, %rd42;
	mov.b16 	%rs14, 1;
	st.global.u8 	[%rd47], %rs14;
$L__BB0_16:
	ld.global.nc.u32 	%r17, [%rd8+4];
	cvt.s64.s32 	%rd48, %r17;
	add.s64 	%rd49, %rd3, %rd48;
	ld.global.nc.u8 	%rs15, [%rd49];
	cvt.u16.u8 	%rs16, %rs15;
	setp.ne.s16 	%p11, %rs16, 0;
	@%p11 bra 	$L__BB0_18;
	ld.global.u32 	%r35, [%rd6];
	add.s32 	%r36, %r35, 1;
	mul.wide.s32 	%rd51, %r17, 4;
	add.s64 	%rd52, %rd2, %rd51;
	st.global.u32 	[%rd52], %r36;
	add.s64 	%rd53, %rd1, %rd48;
	mov.b16 	%rs17, 1;
	st.global.u8 	[%rd53], %rs17;
$L__BB0_18:
	add.s32 	%r39, %r39, 4;
	setp.lt.s32 	%p12, %r39, %r3;
	@%p12 bra 	$L__BB0_10;
$L__BB0_19:
	ret;

}


// ===== COMPILED SASS (sm_100) =====

	.target	sm_100

	.elftype	@"ET_EXEC"


//--------------------- .note.nv.tkinfo           --------------------------
	.section	.note.nv.tkinfo,"",@"SHT_NOTE"
	.sectionflags	@"SHF_NOTE_NV_TKINFO"
	.tkinfo
        /*0018*/ 	.word	0x00000002
        /*0030*/ 	.string	""
        /*0030*/ 	.string	"ptxas"
        /*0030*/ 	.string	"Cuda compilation tools, release 13.0, V13.0.88"
        /*0030*/ 	.string	"Build cuda_13.0.r13.0/compiler.36424714_0"
        /*0030*/ 	.string	"-arch sm_100 -m 64 "



//--------------------- .note.nv.cuinfo           --------------------------
	.section	.note.nv.cuinfo,"",@"SHT_NOTE"
	.sectionflags	@"SHF_NOTE_NV_CUINFO"
        /*0018*/ 	.short	0x0002
        /*001a*/ 	.short	0x0064
        /*001c*/ 	.short	0x0082
	.zero		2


//--------------------- .nv.info                  --------------------------
	.section	.nv.info,"",@"SHT_CUDA_INFO"
	.align	4


	//----- nvinfo : EIATTR_REGCOUNT
	.align		4
        /*0000*/ 	.byte	0x04, 0x2f
        /*0002*/ 	.short	(.L_1 - .L_0)
	.align		4
.L_0:
        /*0004*/ 	.word	index@(_Z6KernelPK4NodePKiPcS4_PKcPii)
        /*0008*/ 	.word	0x0000001c


	//----- nvinfo : EIATTR_FRAME_SIZE
	.align		4
.L_1:
        /*000c*/ 	.byte	0x04, 0x11
        /*000e*/ 	.short	(.L_3 - .L_2)
	.align		4
.L_2:
        /*0010*/ 	.word	index@(_Z6KernelPK4NodePKiPcS4_PKcPii)
        /*0014*/ 	.word	0x00000000


	//----- nvinfo : EIATTR_MIN_STACK_SIZE
	.align		4
.L_3:
        /*0018*/ 	.byte	0x04, 0x12
        /*001a*/ 	.short	(.L_5 - .L_4)
	.align		4
.L_4:
        /*001c*/ 	.word	index@(_Z6KernelPK4NodePKiPcS4_PKcPii)
        /*0020*/ 	.word	0x00000000
.L_5:


//--------------------- .nv.compat                --------------------------
	.section	.nv.compat,"",@"SHT_CUDA_COMPAT_INFO"
	.align	4
        /*0000*/ 	.byte	0x02, 0x09, 0x00, 0x00, 0x02, 0x02, 0x01, 0x00, 0x02, 0x05, 0x05, 0x00, 0x03, 0x07, 0x01, 0x01
        /*0010*/ 	.byte	0x02, 0x03, 0x00, 0x00, 0x02, 0x06, 0x01, 0x00, 0x04, 0x0b, 0x08, 0x00, 0x09, 0x00, 0x00, 0x00
        /*0020*/ 	.byte	0x00, 0x00, 0x00, 0x00


//--------------------- .nv.info._Z6KernelPK4NodePKiPcS4_PKcPii --------------------------
	.section	.nv.info._Z6KernelPK4NodePKiPcS4_PKcPii,"",@"SHT_CUDA_INFO"
	.sectionflags	@""
	.align	4


	//----- nvinfo : EIATTR_CUDA_API_VERSION
	.align		4
        /*0000*/ 	.byte	0x04, 0x37
        /*0002*/ 	.short	(.L_7 - .L_6)
.L_6:
        /*0004*/ 	.word	0x00000082


	//----- nvinfo : EIATTR_KPARAM_INFO
	.align		4
.L_7:
        /*0008*/ 	.byte	0x04, 0x17
        /*000a*/ 	.short	(.L_9 - .L_8)
.L_8:
        /*000c*/ 	.word	0x00000000
        /*0010*/ 	.short	0x0006
        /*0012*/ 	.short	0x0030
        /*0014*/ 	.byte	0x00, 0xf0, 0x11, 0x00


	//----- nvinfo : EIATTR_KPARAM_INFO
	.align		4
.L_9:
        /*0018*/ 	.byte	0x04, 0x17
        /*001a*/ 	.short	(.L_11 - .L_10)
.L_10:
        /*001c*/ 	.word	0x00000000
        /*0020*/ 	.short	0x0005
        /*0022*/ 	.short	0x0028
        /*0024*/ 	.byte	0x00, 0xf5, 0x21, 0x00


	//----- nvinfo : EIATTR_KPARAM_INFO
	.align		4
.L_11:
        /*0028*/ 	.byte	0x04, 0x17
        /*002a*/ 	.short	(.L_13 - .L_12)
.L_12:
        /*002c*/ 	.word	0x00000000
        /*0030*/ 	.short	0x0004
        /*0032*/ 	.short	0x0020
        /*0034*/ 	.byte	0x00, 0xf5, 0x21, 0x00


	//----- nvinfo : EIATTR_KPARAM_INFO
	.align		4
.L_13:
        /*0038*/ 	.byte	0x04, 0x17
        /*003a*/ 	.short	(.L_15 - .L_14)
.L_14:
        /*003c*/ 	.word	0x00000000
        /*0040*/ 	.short	0x0003
        /*0042*/ 	.short	0x0018
        /*0044*/ 	.byte	0x00, 0xf5, 0x21, 0x00


	//----- nvinfo : EIATTR_KPARAM_INFO
	.align		4
.L_15:
        /*0048*/ 	.byte	0x04, 0x17
        /*004a*/ 	.short	(.L_17 - .L_16)
.L_16:
        /*004c*/ 	.word	0x00000000
        /*0050*/ 	.short	0x0002
        /*0052*/ 	.short	0x0010
        /*0054*/ 	.byte	0x00, 0xf5, 0x21, 0x00


	//----- nvinfo : EIATTR_KPARAM_INFO
	.align		4
.L_17:
        /*0058*/ 	.byte	0x04, 0x17
        /*005a*/ 	.short	(.L_19 - .L_18)
.L_18:
        /*005c*/ 	.word	0x00000000
        /*0060*/ 	.short	0x0001
        /*0062*/ 	.short	0x0008
        /*0064*/ 	.byte	0x00, 0xf5, 0x21, 0x00


	//----- nvinfo : EIATTR_KPARAM_INFO
	.align		4
.L_19:
        /*0068*/ 	.byte	0x04, 0x17
        /*006a*/ 	.short	(.L_21 - .L_20)
.L_20:
        /*006c*/ 	.word	0x00000000
        /*0070*/ 	.short	0x0000
        /*0072*/ 	.short	0x0000
        /*0074*/ 	.byte	0x00, 0xf5, 0x21, 0x00


	//----- nvinfo : EIATTR_SPARSE_MMA_MASK
	.align		4
.L_21:
        /*0078*/ 	.byte	0x03, 0x50
        /*007a*/ 	.short	0x0000


	//----- nvinfo : EIATTR_MAXREG_COUNT
	.align		4
        /*007c*/ 	.byte	0x03, 0x1b
        /*007e*/ 	.short	0x00ff


	//----- nvinfo : EIATTR_MERCURY_ISA_VERSION
	.align		4
        /*0080*/ 	.byte	0x03, 0x5f
        /*0082*/ 	.short	0x0101


	//----- nvinfo : EIATTR_VRC_CTA_INIT_COUNT
	.align		4
        /*0084*/ 	.byte	0x02, 0x4a
	.zero		1
	.zero		1


	//----- nvinfo : EIATTR_EXIT_INSTR_OFFSETS
	.align		4
        /*0088*/ 	.byte	0x04, 0x1c
        /*008a*/ 	.short	(.L_23 - .L_22)


	//   ....[0]....
.L_22:
        /*008c*/ 	.word	0x00000070


	//   ....[1]....
        /*0090*/ 	.word	0x000000e0


	//   ....[2]....
        /*0094*/ 	.word	0x00000140


	//   ....[3]....
        /*0098*/ 	.word	0x000003a0


	//   ....[4]....
        /*009c*/ 	.word	0x000008b0


	//----- nvinfo : EIATTR_CRS_STACK_SIZE
	.align		4
.L_23:
        /*00a0*/ 	.byte	0x04, 0x1e
        /*00a2*/ 	.short	(.L_25 - .L_24)
.L_24:
        /*00a4*/ 	.word	0x00000000


	//----- nvinfo : EIATTR_CBANK_PARAM_SIZE
	.align		4
.L_25:
        /*00a8*/ 	.byte	0x03, 0x19
        /*00aa*/ 	.short	0x0034


	//----- nvinfo : EIATTR_PARAM_CBANK
	.align		4
        /*00ac*/ 	.byte	0x04, 0x0a
        /*00ae*/ 	.short	(.L_27 - .L_26)
	.align		4
.L_26:
        /*00b0*/ 	.word	index@(.nv.constant0._Z6KernelPK4NodePKiPcS4_PKcPii)
        /*00b4*/ 	.short	0x0380
        /*00b6*/ 	.short	0x0034


	//----- nvinfo : EIATTR_SW_WAR
	.align		4
.L_27:
        /*00b8*/ 	.byte	0x04, 0x36
        /*00ba*/ 	.short	(.L_29 - .L_28)
.L_28:
        /*00bc*/ 	.word	0x00000008
.L_29:


//--------------------- .nv.callgraph             --------------------------
	.section	.nv.callgraph,"",@"SHT_CUDA_CALLGRAPH"
	.align	4
	.sectionentsize	8
	.align		4
        /*0000*/ 	.word	0x00000000
	.align		4
        /*0004*/ 	.word	0xffffffff
	.align		4
        /*0008*/ 	.word	0x00000000
	.align		4
        /*000c*/ 	.word	0xfffffffe
	.align		4
        /*0010*/ 	.word	0x00000000
	.align		4
        /*0014*/ 	.word	0xfffffffd
	.align		4
        /*0018*/ 	.word	0x00000000
	.align		4
        /*001c*/ 	.word	0xfffffffc


//--------------------- .text._Z6KernelPK4NodePKiPcS4_PKcPii --------------------------
	.section	.text._Z6KernelPK4NodePKiPcS4_PKcPii,"ax",@progbits
	.align	128
        .global         _Z6KernelPK4NodePKiPcS4_PKcPii
        .type           _Z6KernelPK4NodePKiPcS4_PKcPii,@function
        .size           _Z6KernelPK4NodePKiPcS4_PKcPii,(.L_x_7 - _Z6KernelPK4NodePKiPcS4_PKcPii)
        .other          _Z6KernelPK4NodePKiPcS4_PKcPii,@"STO_CUDA_ENTRY STV_DEFAULT"
_Z6KernelPK4NodePKiPcS4_PKcPii:
.text._Z6KernelPK4NodePKiPcS4_PKcPii:
[----:B------:R-:W-:Y:S01]  /*0000*/  LDC R1, c[0x0][0x37c] ;  /* 0x0000df00ff017b82 */ /* 0x000fe20000000800 */
[----:B------:R-:W0:Y:S07]  /*0010*/  S2R R0, SR_TID.X ;  /* 0x0000000000007919 */ /* 0x000e2e0000002100 */
[----:B------:R-:W0:Y:S01]  /*0020*/  S2UR UR4, SR_CTAID.X ;  /* 0x00000000000479c3 */ /* 0x000e220000002500 */
[----:B------:R-:W1:Y:S07]  /*0030*/  LDCU UR5, c[0x0][0x3b0] ;  /* 0x00007600ff0577ac */ /* 0x000e6e0008000800 */
[----:B------:R-:W0:Y:S02]  /*0040*/  LDC R7, c[0x0][0x360] ;  /* 0x0000d800ff077b82 */ /* 0x000e240000000800 */
[----:B0-----:R-:W-:-:S05]  /*0050*/  IMAD R7, R7, UR4, R0 ;  /* 0x0000000407077c24 */ /* 0x001fca000f8e0200 */
[----:B-1----:R-:W-:-:S13]  /*0060*/  ISETP.GE.AND P0, PT, R7, UR5, PT ;  /* 0x0000000507007c0c */ /* 0x002fda000bf06270 */
[----:B------:R-:W-:Y:S05]  /*0070*/  @P0 EXIT ;  /* 0x000000000000094d */ /* 0x000fea0003800000 */
[----:B------:R-:W0:Y:S01]  /*0080*/  LDCU.64 UR4, c[0x0][0x390] ;  /* 0x00007200ff0477ac */ /* 0x000e220008000a00 */
[----:B------:R-:W1:Y:S01]  /*0090*/  LDCU.64 UR6, c[0x0][0x358] ;  /* 0x00006b00ff0677ac */ /* 0x000e620008000a00 */
[----:B0-----:R-:W-:-:S04]  /*00a0*/  IADD3 R2, P0, PT, R7, UR4, RZ ;  /* 0x0000000407027c10 */ /* 0x001fc8000ff1e0ff */
[----:B------:R-:W-:-:S05]  /*00b0*/  LEA.HI.X.SX32 R3, R7, UR5, 0x1, P0 ;  /* 0x0000000507037c11 */ /* 0x000fca00080f0eff */
[----:B-1----:R-:W2:Y:S02]  /*00c0*/  LDG.E.U8 R0, desc[UR6][R2.64] ;  /* 0x0000000602007981 */ /* 0x002ea4000c1e1100 */
[----:B--2---:R-:W-:-:S13]  /*00d0*/  ISETP.NE.AND P0, PT, R0, RZ, PT ;  /* 0x000000ff0000720c */ /* 0x004fda0003f05270 */
[----:B------:R-:W-:Y:S05]  /*00e0*/  @!P0 EXIT ;  /* 0x000000000000894d */ /* 0x000fea0003800000 */
[----:B------:R-:W0:Y:S02]  /*00f0*/  LDC.64 R4, c[0x0][0x380] ;  /* 0x0000e000ff047b82 */ /* 0x000e240000000a00 */
[----:B0-----:R-:W-:-:S05]  /*0100*/  IMAD.WIDE R4, R7, 0x8, R4 ;  /* 0x0000000807047825 */ /* 0x001fca00078e0204 */
[----:B------:R-:W2:Y:S04]  /*0110*/  LDG.E.CONSTANT R0, desc[UR6][R4.64+0x4] ;  /* 0x0000040604007981 */ /* 0x000ea8000c1e9900 */
[----:B------:R0:W-:Y:S01]  /*0120*/  STG.E.U8 desc[UR6][R2.64], RZ ;  /* 0x000000ff02007986 */ /* 0x0001e2000c101106 */
[----:B--2---:R-:W-:-:S13]  /*0130*/  ISETP.GE.AND P0, PT, R0, 0x1, PT ;  /* 0x000000010000780c */ /* 0x004fda0003f06270 */
[----:B0-----:R-:W-:Y:S05]  /*0140*/  @!P0 EXIT ;  /* 0x000000000000894d */ /* 0x001fea0003800000 */
[----:B------:R-:W2:Y:S01]  /*0150*/  LDG.E.CONSTANT R13, desc[UR6][R4.64] ;  /* 0x00000006040d7981 */ /* 0x000ea2000c1e9900 */
[----:B------:R-:W0:Y:S01]  /*0160*/  LDC.64 R2, c[0x0][0x3a8] ;  /* 0x0000ea00ff027b82 */ /* 0x000e220000000a00 */
[----:B------:R-:W1:Y:S01]  /*0170*/  LDCU.64 UR4, c[0x0][0x3a0] ;  /* 0x00007400ff0477ac */ /* 0x000e620008000a00 */
[----:B------:R-:W-:Y:S01]  /*0180*/  BSSY.RECONVERGENT B0, `(.L_x_0) ;  /* 0x0000021000007945 */ /* 0x000fe20003800200 */
[----:B0-----:R-:W-:-:S04]  /*0190*/  IMAD.WIDE R2, R7, 0x4, R2 ;  /* 0x0000000407027825 */ /* 0x001fc800078e0202 */
[----:B--2---:R-:W-:-:S05]  /*01a0*/  IMAD.IADD R0, R0, 0x1, R13 ;  /* 0x0000000100007824 */ /* 0x004fca00078e020d */
[----:B------:R-:W-:-:S05]  /*01b0*/  VIADDMNMX R6, R13, 0x1, R0, !PT ;  /* 0x000000010d067846 */ /* 0x000fca0007800100 */
[----:B------:R-:W-:Y:S02]  /*01c0*/  IMAD.IADD R8, R6, 0x1, -R13 ;  /* 0x0000000106087824 */ /* 0x000fe400078e0a0d */
[----:B------:R-:W-:-:S03]  /*01d0*/  IMAD.IADD R6, R13, 0x1, -R6 ;  /* 0x000000010d067824 */ /* 0x000fc600078e0a06 */
[----:B------:R-:W-:Y:S02]  /*01e0*/  LOP3.LUT P1, R8, R8, 0x3, RZ, 0xc0, !PT ;  /* 0x0000000308087812 */ /* 0x000fe4000782c0ff */
[----:B------:R-:W-:-:S11]  /*01f0*/  ISETP.GT.U32.AND P0, PT, R6, -0x4, PT ;  /* 0xfffffffc0600780c */ /* 0x000fd60003f04070 */
[----:B-1----:R-:W-:Y:S05]  /*0200*/  @!P1 BRA `(.L_x_1) ;  /* 0x0000000000609947 */ /* 0x002fea0003800000 */
[----:B------:R-:W0:Y:S01]  /*0210*/  LDC.64 R4, c[0x0][0x388] ;  /* 0x0000e200ff047b82 */ /* 0x000e220000000a00 */
[----:B------:R-:W-:-:S07]  /*0220*/  IMAD.MOV R12, RZ, RZ, -R8 ;  /* 0x000000ffff0c7224 */ /* 0x000fce00078e0a08 */
.L_x_2:
[----:B0-----:R-:W-:-:S06]  /*0230*/  IMAD.WIDE R8, R13, 0x4, R4 ;  /* 0x000000040d087825 */ /* 0x001fcc00078e0204 */
[----:B------:R-:W2:Y:S02]  /*0240*/  LDG.E.CONSTANT R9, desc[UR6][R8.64] ;  /* 0x0000000608097981 */ /* 0x000ea4000c1e9900 */
[----:B--2---:R-:W-:Y:S02]  /*0250*/  SHF.R.S32.HI R18, RZ, 0x1f, R9 ;  /* 0x0000001fff127819 */ /* 0x004fe40000011409 */
[----:B------:R-:W-:-:S04]  /*0260*/  IADD3 R10, P1, PT, R9, UR4, RZ ;  /* 0x00000004090a7c10 */ /* 0x000fc8000ff3e0ff */
[----:B------:R-:W-:-:S05]  /*0270*/  IADD3.X R11, PT, PT, R18, UR5, RZ, P1, !PT ;  /* 0x00000005120b7c10 */ /* 0x000fca0008ffe4ff */
[----:B------:R-:W2:Y:S02]  /*0280*/  LDG.E.U8.CONSTANT R10, desc[UR6][R10.64] ;  /* 0x000000060a0a7981 */ /* 0x000ea4000c1e9100 */
[----:B--2---:R-:W-:-:S13]  /*0290*/  ISETP.NE.AND P1, PT, R10, RZ, PT ;  /* 0x000000ff0a00720c */ /* 0x004fda0003f25270 */
[----:B------:R-:W2:Y:S01]  /*02a0*/  @!P1 LDG.E R7, desc[UR6][R2.64] ;  /* 0x0000000602079981 */ /* 0x000ea2000c1e1900 */
[----:B------:R-:W0:Y:S01]  /*02b0*/  @!P1 LDC.64 R16, c[0x0][0x398] ;  /* 0x0000e600ff109b82 */ /* 0x000e220000000a00 */
[----:B------:R-:W-:Y:S02]  /*02c0*/  VIADD R12, R12, 0x1 ;  /* 0x000000010c0c7836 */ /* 0x000fe40000000000 */
[----:B------:R-:W-:-:S05]  /*02d0*/  VIADD R13, R13, 0x1 ;  /* 0x000000010d0d7836 */ /* 0x000fca0000000000 */
[----:B------:R-:W1:Y:S01]  /*02e0*/  @!P1 LDC.64 R14, c[0x0][0x3a8] ;  /* 0x0000ea00ff0e9b82 */ /* 0x000e620000000a00 */
[----:B0-----:R-:W-:Y:S01]  /*02f0*/  @!P1 IADD3 R6, P2, PT, R9, R16, RZ ;  /* 0x0000001009069210 */ /* 0x001fe20007f5e0ff */
[----:B------:R-:W-:-:S05]  /*0300*/  IMAD.MOV.U32 R16, RZ, RZ, 0x1 ;  /* 0x00000001ff107424 */ /* 0x000fca00078e00ff */
[----:B------:R-:W-:Y:S01]  /*0310*/  @!P1 PRMT R11, R16, 0x7610, R11 ;  /* 0x00007610100b9816 */ /* 0x000fe2000000000b */
[----:B-1----:R-:W-:-:S04]  /*0320*/  @!P1 IMAD.WIDE R8, R9, 0x4, R14 ;  /* 0x0000000409089825 */ /* 0x002fc800078e020e */
[----:B--2---:R-:W-:Y:S02]  /*0330*/  @!P1 VIADD R15, R7, 0x1 ;  /* 0x00000001070f9836 */ /* 0x004fe40000000000 */
[----:B------:R-:W-:-:S03]  /*0340*/  @!P1 IMAD.X R7, R18, 0x1, R17, P2 ;  /* 0x0000000112079824 */ /* 0x000fc600010e0611 */
[----:B------:R1:W-:Y:S04]  /*0350*/  @!P1 STG.E desc[UR6][R8.64], R15 ;  /* 0x0000000f08009986 */ /* 0x0003e8000c101906 */
[----:B------:R1:W-:Y:S01]  /*0360*/  @!P1 STG.E.U8 desc[UR6][R6.64], R11 ;  /* 0x0000000b06009986 */ /* 0x0003e2000c101106 */
[----:B------:R-:W-:-:S13]  /*0370*/  ISETP.NE.AND P1, PT, R12, RZ, PT ;  /* 0x000000ff0c00720c */ /* 0x000fda0003f25270 */
[----:B-1----:R-:W-:Y:S05]  /*0380*/  @P1 BRA `(.L_x_2) ;  /* 0xfffffffc00a81947 */ /* 0x002fea000383ffff */
.L_x_1:
[----:B------:R-:W-:Y:S05]  /*0390*/  BSYNC.RECONVERGENT B0 ;  /* 0x0000000000007941 */ /* 0x000fea0003800200 */
.L_x_0:
[----:B------:R-:W-:Y:S05]  /*03a0*/  @P0 EXIT ;  /* 0x000000000000094d */ /* 0x000fea0003800000 */
[----:B------:R-:W0:Y:S01]  /*03b0*/  LDC.64 R4, c[0x0][0x3a8] ;  /* 0x0000ea00ff047b82 */ /* 0x000e220000000a00 */
[----:B------:R-:W1:Y:S01]  /*03c0*/  LDCU.64 UR4, c[0x0][0x388] ;  /* 0x00007100ff0477ac */ /* 0x000e620008000a00 */
[----:B------:R-:W2:Y:S01]  /*03d0*/  LDCU.64 UR8, c[0x0][0x3a0] ;  /* 0x00007400ff0877ac */ /* 0x000ea20008000a00 */
[----:B------:R-:W3:Y:S01]  /*03e0*/  LDCU.64 UR10, c[0x0][0x398] ;  /* 0x00007300ff0a77ac */ /* 0x000ee20008000a00 */
[----:B-1----:R-:W-:-:S04]  /*03f0*/  UIADD3 UR4, UP0, UPT, UR4, 0x8, URZ ;  /* 0x0000000804047890 */ /* 0x002fc8000ff1e0ff */
[----:B--23--:R-:W-:-:S12]  /*0400*/  UIADD3.X UR5, UPT, UPT, URZ, UR5, URZ, UP0, !UPT ;  /* 0x00000005ff057290 */ /* 0x00cfd800087fe4ff */
.L_x_5:
[----:B-1----:R-:W-:Y:S02]  /*0410*/  IMAD.U32 R8, RZ, RZ, UR4 ;  /* 0x00000004ff087e24 */ /* 0x002fe4000f8e00ff */
[----:B------:R-:W-:Y:S02]  /*0420*/  IMAD.U32 R9, RZ, RZ, UR5 ;  /* 0x00000005ff097e24 */ /* 0x000fe4000f8e00ff */
[----:B------:R-:W-:-:S05]  /*0430*/  IMAD.WIDE R8, R13, 0x4, R8 ;  /* 0x000000040d087825 */ /* 0x000fca00078e0208 */
[----:B------:R-:W2:Y:S04]  /*0440*/  LDG.E.CONSTANT R21, desc[UR6][R8.64+-0x8] ;  /* 0xfffff80608157981 */ /* 0x000ea8000c1e9900 */
[----:B------:R-:W3:Y:S04]  /*0450*/  LDG.E.CONSTANT R19, desc[UR6][R8.64+-0x4] ;  /* 0xfffffc0608137981 */ /* 0x000ee8000c1e9900 */
[----:B0-----:R-:W4:Y:S01]  /*0460*/  LDG.E.CONSTANT R15, desc[UR6][R8.64] ;  /* 0x00000006080f7981 */ /* 0x001f22000c1e9900 */
[----:B------:R-:W-:-:S03]  /*0470*/  IMAD.MOV.U32 R24, RZ, RZ, 0x1 ;  /* 0x00000001ff187424 */ /* 0x000fc600078e00ff */
[----:B------:R-:W5:Y:S01]  /*0480*/  LDG.E.CONSTANT R9, desc[UR6][R8.64+0x4] ;  /* 0x0000040608097981 */ /* 0x000f62000c1e9900 */
[----:B--2---:R-:W-:Y:S02]  /*0490*/  SHF.R.S32.HI R18, RZ, 0x1f, R21 ;  /* 0x0000001fff127819 */ /* 0x004fe40000011415 */
[----:B------:R-:W-:-:S04]  /*04a0*/  IADD3 R10, P0, PT, R21, UR8, RZ ;  /* 0x00000008150a7c10 */ /* 0x000fc8000ff1e0ff */
[----:B------:R-:W-:-:S05]  /*04b0*/  IADD3.X R11, PT, PT, R18, UR9, RZ, P0, !PT ;  /* 0x00000009120b7c10 */ /* 0x000fca00087fe4ff */
[----:B------:R-:W2:Y:S01]  /*04c0*/  LDG.E.U8.CONSTANT R10, desc[UR6][R10.64] ;  /* 0x000000060a0a7981 */ /* 0x000ea2000c1e9100 */
[----:B---3--:R-:W-:Y:S02]  /*04d0*/  SHF.R.S32.HI R14, RZ, 0x1f, R19 ;  /* 0x0000001fff0e7819 */ /* 0x008fe40000011413 */
[----:B------:R-:W-:-:S04]  /*04e0*/  IADD3 R22, P0, PT, R19, UR8, RZ ;  /* 0x0000000813167c10 */ /* 0x000fc8000ff1e0ff */
[----:B------:R-:W-:-:S05]  /*04f0*/  IADD3.X R23, PT, PT, R14, UR9, RZ, P0, !PT ;  /* 0x000000090e177c10 */ /* 0x000fca00087fe4ff */
[----:B------:R-:W3:Y:S01]  /*0500*/  LDG.E.U8.CONSTANT R22, desc[UR6][R22.64] ;  /* 0x0000000616167981 */ /* 0x000ee2000c1e9100 */
[----:B--2---:R-:W-:-:S13]  /*0510*/  ISETP.NE.AND P1, PT, R10, RZ, PT ;  /* 0x000000ff0a00720c */ /* 0x004fda0003f25270 */
[----:B------:R-:W2:Y:S01]  /*0520*/  @!P1 LDG.E R20, desc[UR6][R2.64] ;  /* 0x0000000602149981 */ /* 0x000ea2000c1e1900 */
[----:B------:R-:W1:Y:S08]  /*0530*/  @!P1 LDC.64 R6, c[0x0][0x398] ;  /* 0x0000e600ff069b82 */ /* 0x000e700000000a00 */
[----:B------:R-:W0:Y:S01]  /*0540*/  @!P1 LDC.64 R16, c[0x0][0x3a8] ;  /* 0x0000ea00ff109b82 */ /* 0x000e220000000a00 */
[----:B---3--:R-:W-:-:S02]  /*0550*/  ISETP.NE.AND P0, PT, R22, RZ, PT ;  /* 0x000000ff1600720c */ /* 0x008fc40003f05270 */
[----:B------:R-:W-:Y:S02]  /*0560*/  @!P1 PRMT R23, R24, 0x7610, R23 ;  /* 0x0000761018179816 */ /* 0x000fe40000000017 */
[----:B-1----:R-:W-:-:S05]  /*0570*/  @!P1 IADD3 R6, P2, PT, R21, R6, RZ ;  /* 0x0000000615069210 */ /* 0x002fca0007f5e0ff */
[----:B------:R-:W-:Y:S02]  /*0580*/  @!P1 IMAD.X R7, R18, 0x1, R7, P2 ;  /* 0x0000000112079824 */ /* 0x000fe400010e0607 */
[----:B0-----:R-:W-:Y:S01]  /*0590*/  @!P1 IMAD.WIDE R16, R21, 0x4, R16 ;  /* 0x0000000415109825 */ /* 0x001fe200078e0210 */
[----:B----4-:R-:W-:Y:S02]  /*05a0*/  SHF.R.S32.HI R12, RZ, 0x1f, R15 ;  /* 0x0000001fff0c7819 */ /* 0x010fe4000001140f */
[----:B------:R-:W-:-:S04]  /*05b0*/  IADD3 R10, P3, PT, R15, UR8, RZ ;  /* 0x000000080f0a7c10 */ /* 0x000fc8000ff7e0ff */
[----:B------:R-:W-:-:S05]  /*05c0*/  IADD3.X R11, PT, PT, R12, UR9, RZ, P3, !PT ;  /* 0x000000090c0b7c10 */ /* 0x000fca0009ffe4ff */
[----:B------:R0:W3:Y:S01]  /*05d0*/  LDG.E.U8.CONSTANT R10, desc[UR6][R10.64] ;  /* 0x000000060a0a7981 */ /* 0x0000e2000c1e9100 */
[----:B--2---:R-:W-:Y:S02]  /*05e0*/  @!P1 VIADD R25, R20, 0x1 ;  /* 0x0000000114199836 */ /* 0x004fe40000000000 */
[----:B------:R-:W1:Y:S03]  /*05f0*/  @!P0 LDC.64 R20, c[0x0][0x398] ;  /* 0x0000e600ff148b82 */ /* 0x000e660000000a00 */
[----:B------:R-:W-:Y:S04]  /*0600*/  @!P1 STG.E desc[UR6][R16.64], R25 ;  /* 0x0000001910009986 */ /* 0x000fe8000c101906 */
[----:B------:R2:W-:Y:S04]  /*0610*/  @!P1 STG.E.U8 desc[UR6][R6.64], R23 ;  /* 0x0000001706009986 */ /* 0x0005e8000c101106 */
[----:B------:R-:W4:Y:S01]  /*0620*/  @!P0 LDG.E R18, desc[UR6][R2.64] ;  /* 0x0000000602128981 */ /* 0x000f22000c1e1900 */
[----:B--2---:R-:W2:Y:S01]  /*0630*/  @!P0 LDC.64 R22, c[0x0][0x3a8] ;  /* 0x0000ea00ff168b82 */ /* 0x004ea20000000a00 */
[----:B-1----:R-:W-:-:S02]  /*0640*/  @!P0 IADD3 R20, P2, PT, R19, R20, RZ ;  /* 0x0000001413148210 */ /* 0x002fc40007f5e0ff */
[----:B0-----:R-:W-:-:S03]  /*0650*/  @!P0 PRMT R11, R24, 0x7610, R11 ;  /* 0x00007610180b8816 */ /* 0x001fc6000000000b */
[----:B------:R-:W-:Y:S01]  /*0660*/  @!P0 IMAD.X R21, R14, 0x1, R21, P2 ;  /* 0x000000010e158824 */ /* 0x000fe200010e0615 */
[----:B-----5:R-:W-:Y:S01]  /*0670*/  SHF.R.S32.HI R8, RZ, 0x1f, R9 ;  /* 0x0000001fff087819 */ /* 0x020fe20000011409 */
[----:B--2---:R-:W-:Y:S01]  /*0680*/  @!P0 IMAD.WIDE R22, R19, 0x4, R22 ;  /* 0x0000000413168825 */ /* 0x004fe200078e0216 */
[----:B---3--:R-:W-:-:S13]  /*0690*/  ISETP.NE.AND P1, PT, R10, RZ, PT ;  /* 0x000000ff0a00720c */ /* 0x008fda0003f25270 */
[----:B------:R-:W0:Y:S01]  /*06a0*/  @!P1 LDC.64 R6, c[0x0][0x398] ;  /* 0x0000e600ff069b82 */ /* 0x000e220000000a00 */
[----:B----4-:R-:W-:-:S05]  /*06b0*/  @!P0 VIADD R19, R18, 0x1 ;  /* 0x0000000112138836 */ /* 0x010fca0000000000 */
[----:B------:R-:W-:Y:S04]  /*06c0*/  @!P0 STG.E desc[UR6][R22.64], R19 ;  /* 0x0000001316008986 */ /* 0x000fe8000c101906 */
[----:B------:R1:W-:Y:S01]  /*06d0*/  @!P0 STG.E.U8 desc[UR6][R20.64], R11 ;  /* 0x0000000b14008986 */ /* 0x0003e2000c101106 */
[----:B------:R-:W-:-:S03]  /*06e0*/  IADD3 R16, P0, PT, R9, UR8, RZ ;  /* 0x0000000809107c10 */ /* 0x000fc6000ff1e0ff */
[----:B------:R-:W2:Y:S01]  /*06f0*/  @!P1 LDG.E R14, desc[UR6][R2.64] ;  /* 0x00000006020e9981 */ /* 0x000ea2000c1e1900 */
[----:B------:R-:W-:-:S05]  /*0700*/  IADD3.X R17, PT, PT, R8, UR9, RZ, P0, !PT ;  /* 0x0000000908117c10 */ /* 0x000fca00087fe4ff */
[----:B------:R-:W3:Y:S01]  /*0710*/  LDG.E.U8.CONSTANT R16, desc[UR6][R16.64] ;  /* 0x0000000610107981 */ /* 0x000ee2000c1e9100 */
[----:B-1----:R-:W1:Y:S01]  /*0720*/  @!P1 LDC.64 R10, c[0x0][0x3a8] ;  /* 0x0000ea00ff0a9b82 */ /* 0x002e620000000a00 */
[----:B0-----:R-:W-:-:S05]  /*0730*/  @!P1 IADD3 R6, P0, PT, R15, R6, RZ ;  /* 0x000000060f069210 */ /* 0x001fca0007f1e0ff */
[----:B------:R-:W-:Y:S02]  /*0740*/  @!P1 IMAD.X R7, R12, 0x1, R7, P0 ;  /* 0x000000010c079824 */ /* 0x000fe400000e0607 */
[----:B------:R-:W-:Y:S02]  /*0750*/  IMAD.MOV.U32 R18, RZ, RZ, 0x1 ;  /* 0x00000001ff127424 */ /* 0x000fe400078e00ff */
[----:B------:R-:W-:-:S03]  /*0760*/  VIADD R13, R13, 0x4 ;  /* 0x000000040d0d7836 */ /* 0x000fc60000000000 */
[----:B------:R-:W-:Y:S01]  /*0770*/  @!P1 PRMT R12, R18, 0x7610, R12 ;  /* 0x00007610120c9816 */ /* 0x000fe2000000000c */
[----:B------:R-:W-:Y:S01]  /*0780*/  BSSY.RECONVERGENT B0, `(.L_x_3) ;  /* 0x0000011000007945 */ /* 0x000fe20003800200 */
[----:B-1----:R-:W-:Y:S01]  /*0790*/  @!P1 IMAD.WIDE R10, R15, 0x4, R10 ;  /* 0x000000040f0a9825 */ /* 0x002fe200078e020a */
[----:B---3--:R-:W-:-:S03]  /*07a0*/  ISETP.NE.AND P0, PT, R16, RZ, PT ;  /* 0x000000ff1000720c */ /* 0x008fc60003f05270 */
[----:B--2---:R-:W-:-:S05]  /*07b0*/  @!P1 VIADD R15, R14, 0x1 ;  /* 0x000000010e0f9836 */ /* 0x004fca0000000000 */
[----:B------:R0:W-:Y:S04]  /*07c0*/  @!P1 STG.E desc[UR6][R10.64], R15 ;  /* 0x0000000f0a009986 */ /* 0x0001e8000c101906 */
[----:B------:R0:W-:Y:S01]  /*07d0*/  @!P1 STG.E.U8 desc[UR6][R6.64], R12 ;  /* 0x0000000c06009986 */ /* 0x0001e2000c101106 */
[----:B------:R-:W-:Y:S01]  /*07e0*/  ISETP.GE.AND P1, PT, R13, R0, PT ;  /* 0x000000000d00720c */ /* 0x000fe20003f26270 */
[----:B------:R-:W-:-:S12]  /*07f0*/  @P0 BRA `(.L_x_4) ;  /* 0x0000000000240947 */ /* 0x000fd80003800000 */
[----:B0-----:R-:W2:Y:S01]  /*0800*/  LDG.E R11, desc[UR6][R2.64] ;  /* 0x00000006020b7981 */ /* 0x001ea2000c1e1900 */
[C---:B------:R-:W-:Y:S01]  /*0810*/  IADD3 R10, P0, PT, R9.reuse, UR10, RZ ;  /* 0x0000000a090a7c10 */ /* 0x040fe2000ff1e0ff */
[----:B------:R-:W-:Y:S02]  /*0820*/  IMAD.MOV.U32 R12, RZ, RZ, 0x1 ;  /* 0x00000001ff0c7424 */ /* 0x000fe400078e00ff */
[----:B------:R-:W-:-:S04]  /*0830*/  IMAD.WIDE R6, R9, 0x4, R4 ;  /* 0x0000000409067825 */ /* 0x000fc800078e0204 */
[----:B--2---:R-:W-:Y:S01]  /*0840*/  VIADD R9, R11, 0x1 ;  /* 0x000000010b097836 */ /* 0x004fe20000000000 */
[----:B------:R-:W-:Y:S02]  /*0850*/  IADD3.X R11, PT, PT, R8, UR11, RZ, P0, !PT ;  /* 0x0000000b080b7c10 */ /* 0x000fe400087fe4ff */
[----:B------:R-:W-:Y:S02]  /*0860*/  PRMT R8, R12, 0x7610, R8 ;  /* 0x000076100c087816 */ /* 0x000fe40000000008 */
[----:B------:R1:W-:Y:S04]  /*0870*/  STG.E desc[UR6][R6.64], R9 ;  /* 0x0000000906007986 */ /* 0x0003e8000c101906 */
[----:B------:R1:W-:Y:S02]  /*0880*/  STG.E.U8 desc[UR6][R10.64], R8 ;  /* 0x000000080a007986 */ /* 0x0003e4000c101106 */
.L_x_4:
[----:B------:R-:W-:Y:S05]  /*0890*/  BSYNC.RECONVERGENT B0 ;  /* 0x0000000000007941 */ /* 0x000fea0003800200 */
.L_x_3:
[----:B------:R-:W-:Y:S05]  /*08a0*/  @!P1 BRA `(.L_x_5) ;  /* 0xfffffff800d89947 */ /* 0x000fea000383ffff */
[----:B------:R-:W-:Y:S05]  /*08b0*/  EXIT ;  /* 0x000000000000794d */ /* 0x000fea0003800000 */
.L_x_6:
[----:B------:R-:W-:-:S00]  /*08c0*/  BRA `(.L_x_6) ;  /* 0xfffffffc00fc7947 */ /* 0x000fc0000383ffff */
[----:B------:R-:W-:-:S00]  /*08d0*/  NOP ;  /* 0x0000000000007918 */ /* 0x000fc00000000000 */
        /* <DEDUP_REMOVED lines=10> */
.L_x_7:


//--------------------- .nv.shared.reserved.0     --------------------------
	.section	.nv.shared.reserved.0,"aw",@nobits
	.weak		__nv_reservedSMEM_offset_0_alias
	.size		__nv_reservedSMEM_offset_0_alias, 0, 64
	.other		__nv_reservedSMEM_offset_0_alias,@"STO_CUDA_RESERVED_SHARED STV_DEFAULT"
__nv_reservedSMEM_offset_0_alias:
	.zero		0
	.zero		64


//--------------------- .nv.constant0._Z6KernelPK4NodePKiPcS4_PKcPii --------------------------
	.section	.nv.constant0._Z6KernelPK4NodePKiPcS4_PKcPii,"a",@progbits
	.sectionflags	@""
	.align	4
.nv.constant0._Z6KernelPK4NodePKiPcS4_PKcPii:
	.zero		948


//--------------------- SYMBOLS --------------------------

	.type		.nv.reservedSmem.offset0,@object
	.size		.nv.reservedSmem.offset0,0x4
